//
// Generated by NVIDIA NVVM Compiler
//
// Compiler Build ID: CL-36424714
// Cuda compilation tools, release 13.0, V13.0.88
// Based on NVVM 20.0.0
//

.version 9.0
.target sm_100
.address_size 64

	// .globl	_Z11boyer_moorePciS_iPiS0_i
.extern .func  (.param .b32 func_retval0) vprintf
(
	.param .b64 vprintf_param_0,
	.param .b64 vprintf_param_1
)
;
.global .align 4 .u32 d_retval;
.global .align 1 .b8 $str[14] = {37, 100, 32, 37, 100, 32, 37, 100, 32, 37, 100, 32, 10};
.global .align 1 .b8 $str$1[15] = {10, 70, 111, 117, 110, 100, 32, 97, 116, 58, 32, 37, 100, 10};

.visible .entry _Z11boyer_moorePciS_iPiS0_i(
	.param .u64 .ptr .align 1 _Z11boyer_moorePciS_iPiS0_i_param_0,
	.param .u32 _Z11boyer_moorePciS_iPiS0_i_param_1,
	.param .u64 .ptr .align 1 _Z11boyer_moorePciS_iPiS0_i_param_2,
	.param .u32 _Z11boyer_moorePciS_iPiS0_i_param_3,
	.param .u64 .ptr .align 1 _Z11boyer_moorePciS_iPiS0_i_param_4,
	.param .u64 .ptr .align 1 _Z11boyer_moorePciS_iPiS0_i_param_5,
	.param .u32 _Z11boyer_moorePciS_iPiS0_i_param_6
)
{
	.local .align 16 .b8 	__local_depot0[16];
	.reg .b64 	%SP;
	.reg .b64 	%SPL;
	.reg .pred 	%p<8>;
	.reg .b16 	%rs<3>;
	.reg .b32 	%r<42>;
	.reg .b64 	%rd<35>;

	mov.u64 	%SPL, __local_depot0;
	cvta.local.u64 	%SP, %SPL;
	ld.param.u64 	%rd7, [_Z11boyer_moorePciS_iPiS0_i_param_0];
	ld.param.u32 	%r15, [_Z11boyer_moorePciS_iPiS0_i_param_1];
	ld.param.u64 	%rd6, [_Z11boyer_moorePciS_iPiS0_i_param_2];
	ld.param.u32 	%r16, [_Z11boyer_moorePciS_iPiS0_i_param_3];
	ld.param.u64 	%rd8, [_Z11boyer_moorePciS_iPiS0_i_param_4];
	ld.param.u64 	%rd9, [_Z11boyer_moorePciS_iPiS0_i_param_5];
	ld.param.u32 	%r17, [_Z11boyer_moorePciS_iPiS0_i_param_6];
	cvta.to.global.u64 	%rd1, %rd9;
	cvta.to.global.u64 	%rd2, %rd8;
	cvta.to.global.u64 	%rd3, %rd7;
	add.u64 	%rd10, %SP, 0;
	add.u64 	%rd4, %SPL, 0;
	mov.b32 	%r18, -1;
	st.global.u32 	[d_retval], %r18;
	mov.u32 	%r1, %ctaid.x;
	mov.u32 	%r19, %ntid.x;
	mov.u32 	%r2, %tid.x;
	mad.lo.s32 	%r3, %r1, %r19, %r2;
	bar.sync 	0;
	setp.ge.s32 	%p1, %r3, %r17;
	@%p1 bra 	$L__BB0_11;
	mul.lo.s32 	%r38, %r16, %r3;
	shl.b32 	%r20, %r16, 1;
	add.s32 	%r21, %r38, %r20;
	min.s32 	%r5, %r21, %r15;
	setp.ge.s32 	%p2, %r38, %r5;
	@%p2 bra 	$L__BB0_11;
	or.b32  	%r6, %r2, %r1;
	min.s32 	%r7, %r16, 0;
	add.s32 	%r8, %r7, -1;
	cvta.to.global.u64 	%rd5, %rd6;
	mov.u64 	%rd23, $str;
$L__BB0_3:
	cvt.s64.s32 	%rd11, %r38;
	mov.u32 	%r41, %r16;
$L__BB0_4:
	mov.u32 	%r10, %r41;
	setp.lt.s32 	%p3, %r10, 1;
	mov.u32 	%r40, %r7;
	mov.u32 	%r41, %r8;
	@%p3 bra 	$L__BB0_6;
	add.s32 	%r41, %r10, -1;
	cvt.u64.u32 	%rd12, %r10;
	add.s64 	%rd13, %rd12, %rd11;
	add.s64 	%rd14, %rd3, %rd13;
	ld.global.u8 	%rs1, [%rd14+-1];
	cvt.u64.u32 	%rd15, %r41;
	add.s64 	%rd16, %rd5, %rd15;
	ld.global.u8 	%rs2, [%rd16];
	setp.eq.s16 	%p4, %rs1, %rs2;
	mov.u32 	%r40, %r10;
	@%p4 bra 	$L__BB0_4;
$L__BB0_6:
	setp.ne.s32 	%p5, %r6, 0;
	@%p5 bra 	$L__BB0_8;
	add.s32 	%r22, %r41, %r38;
	mul.wide.s32 	%rd17, %r40, 4;
	add.s64 	%rd18, %rd2, %rd17;
	ld.global.u32 	%r23, [%rd18];
	cvt.s64.s32 	%rd19, %r22;
	add.s64 	%rd20, %rd3, %rd19;
	ld.global.s8 	%r24, [%rd20];
	mul.wide.s32 	%rd21, %r24, 4;
	add.s64 	%rd22, %rd1, %rd21;
	ld.global.u32 	%r25, [%rd22];
	sub.s32 	%r26, %r41, %r25;
	st.local.v4.u32 	[%rd4], {%r40, %r22, %r23, %r26};
	cvta.global.u64 	%rd24, %rd23;
	{ // callseq 0, 0
	.param .b64 param0;
	st.param.b64 	[param0], %rd24;
	.param .b64 param1;
	st.param.b64 	[param1], %rd10;
	.param .b32 retval0;
	call.uni (retval0), 
	vprintf, 
	(
	param0, 
	param1
	);
	ld.param.b32 	%r27, [retval0];
	} // callseq 0
$L__BB0_8:
	setp.gt.s32 	%p6, %r40, 0;
	@%p6 bra 	$L__BB0_10;
	add.s32 	%r35, %r38, 1;
	st.global.u32 	[d_retval], %r35;
	st.local.u32 	[%rd4], %r35;
	mov.u64 	%rd32, $str$1;
	cvta.global.u64 	%rd33, %rd32;
	{ // callseq 1, 0
	.param .b64 param0;
	st.param.b64 	[param0], %rd33;
	.param .b64 param1;
	st.param.b64 	[param1], %rd10;
	.param .b32 retval0;
	call.uni (retval0), 
	vprintf, 
	(
	param0, 
	param1
	);
	ld.param.b32 	%r36, [retval0];
	} // callseq 1
	bra.uni 	$L__BB0_11;
$L__BB0_10:
	mul.wide.u32 	%rd26, %r40, 4;
	add.s64 	%rd27, %rd2, %rd26;
	ld.global.u32 	%r29, [%rd27];
	add.s32 	%r30, %r41, %r38;
	cvt.s64.s32 	%rd28, %r30;
	add.s64 	%rd29, %rd3, %rd28;
	ld.global.s8 	%r31, [%rd29];
	mul.wide.s32 	%rd30, %r31, 4;
	add.s64 	%rd31, %rd1, %rd30;
	ld.global.u32 	%r32, [%rd31];
	sub.s32 	%r33, %r41, %r32;
	max.s32 	%r34, %r29, %r33;
	add.s32 	%r38, %r34, %r38;
	setp.lt.s32 	%p7, %r38, %r5;
	@%p7 bra 	$L__BB0_3;
$L__BB0_11:
	ret;

}


// ===== COMPILED SASS (sm_100) =====

	.target	sm_100

	.elftype	@"ET_EXEC"


//--------------------- .note.nv.tkinfo           --------------------------
	.section	.note.nv.tkinfo,"",@"SHT_NOTE"
	.sectionflags	@"SHF_NOTE_NV_TKINFO"
	.tkinfo
        /*0018*/ 	.word	0x00000002
        /*0030*/ 	.string	""
        /*0030*/ 	.string	"ptxas"
        /*0030*/ 	.string	"Cuda compilation tools, release 13.0, V13.0.88"
        /*0030*/ 	.string	"Build cuda_13.0.r13.0/compiler.36424714_0"
        /*0030*/ 	.string	"-arch sm_100 -m 64 "



//--------------------- .note.nv.cuinfo           --------------------------
	.section	.note.nv.cuinfo,"",@"SHT_NOTE"
	.sectionflags	@"SHF_NOTE_NV_CUINFO"
        /*0018*/ 	.short	0x0002
        /*001a*/ 	.short	0x0064
        /*001c*/ 	.short	0x0082
	.zero		2


//--------------------- .nv.info                  --------------------------
	.section	.nv.info,"",@"SHT_CUDA_INFO"
	.align	4


	//----- nvinfo : EIATTR_REGCOUNT
	.align		4
        /*0000*/ 	.byte	0x04, 0x2f
        /*0002*/ 	.short	(.L_4 - .L_3)
	.align		4
.L_3:
        /*0004*/ 	.word	index@(_Z11boyer_moorePciS_iPiS0_i)
        /*0008*/ 	.word	0x0000001f


	//----- nvinfo : EIATTR_FRAME_SIZE
	.align		4
.L_4:
        /*000c*/ 	.byte	0x04, 0x11
        /*000e*/ 	.short	(.L_6 - .L_5)
	.align		4
.L_5:
        /*0010*/ 	.word	index@(_Z11boyer_moorePciS_iPiS0_i)
        /*0014*/ 	.word	0x00000010


	//----- nvinfo : EIATTR_MIN_STACK_SIZE
	.align		4
.L_6:
        /*0018*/ 	.byte	0x04, 0x12
        /*001a*/ 	.short	(.L_8 - .L_7)
	.align		4
.L_7:
        /*001c*/ 	.word	index@(_Z11boyer_moorePciS_iPiS0_i)
        /*0020*/ 	.word	0x00000010
.L_8:


//--------------------- .nv.compat                --------------------------
	.section	.nv.compat,"",@"SHT_CUDA_COMPAT_INFO"
	.align	4
        /*0000*/ 	.byte	0x02, 0x09, 0x00, 0x00, 0x02, 0x02, 0x01, 0x00, 0x02, 0x05, 0x05, 0x00, 0x03, 0x07, 0x01, 0x01
        /*0010*/ 	.byte	0x02, 0x03, 0x00, 0x00, 0x02, 0x06, 0x01, 0x00, 0x04, 0x0b, 0x08, 0x00, 0x09, 0x00, 0x00, 0x00
        /*0020*/ 	.byte	0x00, 0x00, 0x00, 0x00


//--------------------- .nv.info._Z11boyer_moorePciS_iPiS0_i --------------------------
	.section	.nv.info._Z11boyer_moorePciS_iPiS0_i,"",@"SHT_CUDA_INFO"
	.sectionflags	@""
	.align	4


	//----- nvinfo : EIATTR_CUDA_API_VERSION
	.align		4
        /*0000*/ 	.byte	0x04, 0x37
        /*0002*/ 	.short	(.L_10 - .L_9)
.L_9:
        /*0004*/ 	.word	0x00000082


	//----- nvinfo : EIATTR_KPARAM_INFO
	.align		4
.L_10:
        /*0008*/ 	.byte	0x04, 0x17
        /*000a*/ 	.short	(.L_12 - .L_11)
.L_11:
        /*000c*/ 	.word	0x00000000
        /*0010*/ 	.short	0x0006
        /*0012*/ 	.short	0x0030
        /*0014*/ 	.byte	0x00, 0xf0, 0x11, 0x00


	//----- nvinfo : EIATTR_KPARAM_INFO
	.align		4
.L_12:
        /*0018*/ 	.byte	0x04, 0x17
        /*001a*/ 	.short	(.L_14 - .L_13)
.L_13:
        /*001c*/ 	.word	0x00000000
        /*0020*/ 	.short	0x0005
        /*0022*/ 	.short	0x0028
        /*0024*/ 	.byte	0x00, 0xf5, 0x21, 0x00


	//----- nvinfo : EIATTR_KPARAM_INFO
	.align		4
.L_14:
        /*0028*/ 	.byte	0x04, 0x17
        /*002a*/ 	.short	(.L_16 - .L_15)
.L_15:
        /*002c*/ 	.word	0x00000000
        /*0030*/ 	.short	0x0004
        /*0032*/ 	.short	0x0020
        /*0034*/ 	.byte	0x00, 0xf5, 0x21, 0x00


	//----- nvinfo : EIATTR_KPARAM_INFO
	.align		4
.L_16:
        /*0038*/ 	.byte	0x04, 0x17
        /*003a*/ 	.short	(.L_18 - .L_17)
.L_17:
        /*003c*/ 	.word	0x00000000
        /*0040*/ 	.short	0x0003
        /*0042*/ 	.short	0x0018
        /*0044*/ 	.byte	0x00, 0xf0, 0x11, 0x00


	//----- nvinfo : EIATTR_KPARAM_INFO
	.align		4
.L_18:
        /*0048*/ 	.byte	0x04, 0x17
        /*004a*/ 	.short	(.L_20 - .L_19)
.L_19:
        /*004c*/ 	.word	0x00000000
        /*0050*/ 	.short	0x0002
        /*0052*/ 	.short	0x0010
        /*0054*/ 	.byte	0x00, 0xf5, 0x21, 0x00


	//----- nvinfo : EIATTR_KPARAM_INFO
	.align		4
.L_20:
        /*0058*/ 	.byte	0x04, 0x17
        /*005a*/ 	.short	(.L_22 - .L_21)
.L_21:
        /*005c*/ 	.word	0x00000000
        /*0060*/ 	.short	0x0001
        /*0062*/ 	.short	0x0008
        /*0064*/ 	.byte	0x00, 0xf0, 0x11, 0x00


	//----- nvinfo : EIATTR_KPARAM_INFO
	.align		4
.L_22:
        /*0068*/ 	.byte	0x04, 0x17
        /*006a*/ 	.short	(.L_24 - .L_23)
.L_23:
        /*006c*/ 	.word	0x00000000
        /*0070*/ 	.short	0x0000
        /*0072*/ 	.short	0x0000
        /*0074*/ 	.byte	0x00, 0xf5, 0x21, 0x00


	//----- nvinfo : EIATTR_SPARSE_MMA_MASK
	.align		4
.L_24:
        /*0078*/ 	.byte	0x03, 0x50
        /*007a*/ 	.short	0x0000


	//----- nvinfo : EIATTR_MAXREG_COUNT
	.align		4
        /*007c*/ 	.byte	0x03, 0x1b
        /*007e*/ 	.short	0x00ff


	//----- nvinfo : EIATTR_NUM_BARRIERS
	.align		4
        /*0080*/ 	.byte	0x02, 0x4c
        /*0082*/ 	.byte	0x01
	.zero		1


	//----- nvinfo : EIATTR_EXTERNS
	.align		4
        /*0084*/ 	.byte	0x04, 0x0f
        /*0086*/ 	.short	(.L_26 - .L_25)


	//   ....[0]....
	.align		4
.L_25:
        /*0088*/ 	.word	index@(vprintf)


	//----- nvinfo : EIATTR_MERCURY_ISA_VERSION
	.align		4
.L_26:
        /*008c*/ 	.byte	0x03, 0x5f
        /*008e*/ 	.short	0x0101


	//----- nvinfo : EIATTR_VRC_CTA_INIT_COUNT
	.align		4
        /*0090*/ 	.byte	0x02, 0x4a
	.zero		1
	.zero		1


	//----- nvinfo : EIATTR_SYSCALL_OFFSETS
	.align		4
        /*0094*/ 	.byte	0x04, 0x46
        /*0096*/ 	.short	(.L_28 - .L_27)


	//   ....[0]....
.L_27:
        /*0098*/ 	.word	0x00000490


	//   ....[1]....
        /*009c*/ 	.word	0x00000690


	//----- nvinfo : EIATTR_EXIT_INSTR_OFFSETS
	.align		4
.L_28:
        /*00a0*/ 	.byte	0x04, 0x1c
        /*00a2*/ 	.short	(.L_30 - .L_29)


	//   ....[0]....
.L_29:
        /*00a4*/ 	.word	0x00000110


	//   ....[1]....
        /*00a8*/ 	.word	0x00000180


	//   ....[2]....
        /*00ac*/ 	.word	0x000005c0


	//   ....[3]....
        /*00b0*/ 	.word	0x000006a0


	//----- nvinfo : EIATTR_CRS_STACK_SIZE
	.align		4
.L_30:
        /*00b4*/ 	.byte	0x04, 0x1e
        /*00b6*/ 	.short	(.L_32 - .L_31)
.L_31:
        /*00b8*/ 	.word	0x00000000


	//----- nvinfo : EIATTR_CBANK_PARAM_SIZE
	.align		4
.L_32:
        /*00bc*/ 	.byte	0x03, 0x19
        /*00be*/ 	.short	0x0034


	//----- nvinfo : EIATTR_PARAM_CBANK
	.align		4
        /*00c0*/ 	.byte	0x04, 0x0a
        /*00c2*/ 	.short	(.L_34 - .L_33)
	.align		4
.L_33:
        /*00c4*/ 	.word	index@(.nv.constant0._Z11boyer_moorePciS_iPiS0_i)
        /*00c8*/ 	.short	0x0380
        /*00ca*/ 	.short	0x0034


	//----- nvinfo : EIATTR_SW_WAR
	.align		4
.L_34:
        /*00cc*/ 	.byte	0x04, 0x36
        /*00ce*/ 	.short	(.L_36 - .L_35)
.L_35:
        /*00d0*/ 	.word	0x00000008
.L_36:


//--------------------- .nv.callgraph             --------------------------
	.section	.nv.callgraph,"",@"SHT_CUDA_CALLGRAPH"
	.align	4
	.sectionentsize	8
	.align		4
        /*0000*/ 	.word	0x00000000
	.align		4
        /*0004*/ 	.word	0xffffffff
	.align		4
        /*0008*/ 	.word	index@(_Z11boyer_moorePciS_iPiS0_i)
	.align		4
        /*000c*/ 	.word	index@(vprintf)
	.align		4
        /*0010*/ 	.word	0x00000000
	.align		4
        /*0014*/ 	.word	0xfffffffe
	.align		4
        /*0018*/ 	.word	0x00000000
	.align		4
        /*001c*/ 	.word	0xfffffffd
	.align		4
        /*0020*/ 	.word	0x00000000
	.align		4
        /*0024*/ 	.word	0xfffffffc


//--------------------- .nv.constant4             --------------------------
	.section	.nv.constant4,"a",@progbits
	.align	8
	.align		8
.nv.constant4:
        /*0000*/ 	.dword	vprintf
	.align		8
        /*0008*/ 	.dword	d_retval
	.align		8
        /*0010*/ 	.dword	$str
	.align		8
        /*0018*/ 	.dword	$str$1


//--------------------- .text._Z11boyer_moorePciS_iPiS0_i --------------------------
	.section	.text._Z11boyer_moorePciS_iPiS0_i,"ax",@progbits
	.align	128
        .global         _Z11boyer_moorePciS_iPiS0_i
        .type           _Z11boyer_moorePciS_iPiS0_i,@function
        .size           _Z11boyer_moorePciS_iPiS0_i,(.L_x_9 - _Z11boyer_moorePciS_iPiS0_i)
        .other          _Z11boyer_moorePciS_iPiS0_i,@"STO_CUDA_ENTRY STV_DEFAULT"
_Z11boyer_moorePciS_iPiS0_i:
.text._Z11boyer_moorePciS_iPiS0_i:
[----:B------:R-:W0:Y:S01]  /*0000*/  LDC R1, c[0x0][0x37c] ;  /* 0x0000df00ff017b82 */ /* 0x000e220000000800 */
[----:B------:R-:W1:Y:S07]  /*0010*/  S2R R23, SR_TID.X ;  /* 0x0000000000177919 */ /* 0x000e6e0000002100 */
[----:B------:R-:W2:Y:S01]  /*0020*/  LDC.64 R4, c[0x4][0x8] ;  /* 0x01000200ff047b82 */ /* 0x000ea20000000a00 */
[----:B------:R-:W3:Y:S01]  /*0030*/  LDCU UR5, c[0x0][0x2fc] ;  /* 0x00005f80ff0577ac */ /* 0x000ee20008000800 */
[----:B------:R-:W-:-:S02]  /*0040*/  IMAD.MOV.U32 R3, RZ, RZ, -0x1 ;  /* 0xffffffffff037424 */ /* 0x000fc400078e00ff */
[----:B0-----:R-:W-:Y:S01]  /*0050*/  VIADD R1, R1, 0xfffffff0 ;  /* 0xfffffff001017836 */ /* 0x001fe20000000000 */
[----:B------:R-:W2:Y:S03]  /*0060*/  LDCU.64 UR36, c[0x0][0x358] ;  /* 0x00006b00ff2477ac */ /* 0x000ea60008000a00 */
[----:B------:R-:W1:Y:S01]  /*0070*/  S2UR UR38, SR_CTAID.X ;  /* 0x00000000002679c3 */ /* 0x000e620000002500 */
[----:B------:R-:W0:Y:S01]  /*0080*/  LDCU UR6, c[0x0][0x3b0] ;  /* 0x00007600ff0677ac */ /* 0x000e220008000800 */
[----:B------:R-:W4:Y:S06]  /*0090*/  LDCU UR4, c[0x0][0x2f8] ;  /* 0x00005f00ff0477ac */ /* 0x000f2c0008000800 */
[----:B------:R-:W1:Y:S01]  /*00a0*/  LDC R0, c[0x0][0x360] ;  /* 0x0000d800ff007b82 */ /* 0x000e620000000800 */
[----:B--2---:R2:W-:Y:S07]  /*00b0*/  STG.E desc[UR36][R4.64], R3 ;  /* 0x0000000304007986 */ /* 0x0045ee000c101924 */
[----:B------:R-:W-:Y:S01]  /*00c0*/  BAR.SYNC.DEFER_BLOCKING 0x0 ;  /* 0x0000000000007b1d */ /* 0x000fe20000010000 */
[----:B----4-:R-:W-:-:S05]  /*00d0*/  IADD3 R22, P1, PT, R1, UR4, RZ ;  /* 0x0000000401167c10 */ /* 0x010fca000ff3e0ff */
[----:B---3--:R-:W-:Y:S02]  /*00e0*/  IMAD.X R2, RZ, RZ, UR5, P1 ;  /* 0x00000005ff027e24 */ /* 0x008fe400088e06ff */
[----:B-1----:R-:W-:-:S05]  /*00f0*/  IMAD R0, R0, UR38, R23 ;  /* 0x0000002600007c24 */ /* 0x002fca000f8e0217 */
[----:B0-----:R-:W-:-:S13]  /*0100*/  ISETP.GE.AND P0, PT, R0, UR6, PT ;  /* 0x0000000600007c0c */ /* 0x001fda000bf06270 */
[----:B--2---:R-:W-:Y:S05]  /*0110*/  @P0 EXIT ;  /* 0x000000000000094d */ /* 0x004fea0003800000 */
[----:B------:R-:W0:Y:S01]  /*0120*/  LDC R24, c[0x0][0x398] ;  /* 0x0000e600ff187b82 */ /* 0x000e220000000800 */
[----:B------:R-:W1:Y:S01]  /*0130*/  LDCU UR4, c[0x0][0x388] ;  /* 0x00007100ff0477ac */ /* 0x000e620008000800 */
[----:B0-----:R-:W-:-:S04]  /*0140*/  IMAD R25, R0, R24, RZ ;  /* 0x0000001800197224 */ /* 0x001fc800078e02ff */
[----:B------:R-:W-:-:S05]  /*0150*/  IMAD R27, R24, 0x2, R25 ;  /* 0x00000002181b7824 */ /* 0x000fca00078e0219 */
[----:B-1----:R-:W-:-:S04]  /*0160*/  VIMNMX R27, PT, PT, R27, UR4, PT ;  /* 0x000000041b1b7c48 */ /* 0x002fc8000bfe0100 */
[----:B------:R-:W-:-:S13]  /*0170*/  ISETP.GE.AND P0, PT, R25, R27, PT ;  /* 0x0000001b1900720c */ /* 0x000fda0003f06270 */
[----:B------:R-:W-:Y:S05]  /*0180*/  @P0 EXIT ;  /* 0x000000000000094d */ /* 0x000fea0003800000 */
[----:B------:R-:W-:Y:S01]  /*0190*/  VIMNMX R24, PT, PT, RZ, R24, PT ;  /* 0x00000018ff187248 */ /* 0x000fe20003fe0100 */
[----:B------:R-:W0:Y:S04]  /*01a0*/  LDCU.64 UR40, c[0x0][0x380] ;  /* 0x00007000ff2877ac */ /* 0x000e280008000a00 */
[----:B------:R-:W-:Y:S01]  /*01b0*/  VIADD R26, R24, 0xffffffff ;  /* 0xffffffff181a7836 */ /* 0x000fe20000000000 */
[----:B------:R-:W1:Y:S06]  /*01c0*/  LDCU.64 UR42, c[0x0][0x390] ;  /* 0x00007200ff2a77ac */ /* 0x000e6c0008000a00 */
.L_x_6:
[----:B------:R-:W2:Y:S01]  /*01d0*/  LDCU UR4, c[0x0][0x398] ;  /* 0x00007300ff0477ac */ /* 0x000ea20008000800 */
[----:B------:R-:W-:Y:S01]  /*01e0*/  BSSY.RECONVERGENT B0, `(.L_x_0) ;  /* 0x0000012000007945 */ /* 0x000fe20003800200 */
[----:B------:R-:W-:Y:S02]  /*01f0*/  SHF.R.S32.HI R3, RZ, 0x1f, R25 ;  /* 0x0000001fff037819 */ /* 0x000fe40000011419 */
[----:B--2---:R-:W-:-:S07]  /*0200*/  MOV R28, UR4 ;  /* 0x00000004001c7c02 */ /* 0x004fce0008000f00 */
.L_x_2:
[----:B------:R-:W-:Y:S01]  /*0210*/  ISETP.GE.AND P0, PT, R28, 0x1, PT ;  /* 0x000000011c00780c */ /* 0x000fe20003f06270 */
[----:B------:R-:W-:Y:S02]  /*0220*/  IMAD.MOV.U32 R0, RZ, RZ, R28 ;  /* 0x000000ffff007224 */ /* 0x000fe400078e001c */
[----:B------:R-:W-:Y:S02]  /*0230*/  IMAD.MOV.U32 R16, RZ, RZ, R24 ;  /* 0x000000ffff107224 */ /* 0x000fe400078e0018 */
[----:B------:R-:W-:-:S08]  /*0240*/  IMAD.MOV.U32 R28, RZ, RZ, R26 ;  /* 0x000000ffff1c7224 */ /* 0x000fd000078e001a */
[----:B------:R-:W-:Y:S05]  /*0250*/  @!P0 BRA `(.L_x_1) ;  /* 0x0000000000288947 */ /* 0x000fea0003800000 */
[C---:B------:R-:W-:Y:S01]  /*0260*/  VIADD R28, R0.reuse, 0xffffffff ;  /* 0xffffffff001c7836 */ /* 0x040fe20000000000 */
[----:B0-----:R-:W-:-:S04]  /*0270*/  IADD3 R4, P0, P1, R0, UR40, R25 ;  /* 0x0000002800047c10 */ /* 0x001fc8000f91e019 */
[----:B-1----:R-:W-:Y:S02]  /*0280*/  IADD3 R6, P2, PT, R28, UR42, RZ ;  /* 0x0000002a1c067c10 */ /* 0x002fe4000ff5e0ff */
[----:B------:R-:W-:Y:S02]  /*0290*/  IADD3.X R5, PT, PT, RZ, UR41, R3, P0, P1 ;  /* 0x00000029ff057c10 */ /* 0x000fe400087e2403 */
[----:B------:R-:W-:-:S03]  /*02a0*/  IADD3.X R7, PT, PT, RZ, UR43, RZ, P2, !PT ;  /* 0x0000002bff077c10 */ /* 0x000fc600097fe4ff */
[----:B------:R-:W2:Y:S04]  /*02b0*/  LDG.E.U8 R4, desc[UR36][R4.64+-0x1] ;  /* 0xffffff2404047981 */ /* 0x000ea8000c1e1100 */
[----:B------:R-:W2:Y:S02]  /*02c0*/  LDG.E.U8 R7, desc[UR36][R6.64] ;  /* 0x0000002406077981 */ /* 0x000ea4000c1e1100 */
[----:B--2---:R-:W-:-:S13]  /*02d0*/  ISETP.NE.AND P0, PT, R4, R7, PT ;  /* 0x000000070400720c */ /* 0x004fda0003f05270 */
[----:B------:R-:W-:Y:S05]  /*02e0*/  @!P0 BRA `(.L_x_2) ;  /* 0xfffffffc00c88947 */ /* 0x000fea000383ffff */
[----:B------:R-:W-:-:S07]  /*02f0*/  IMAD.MOV.U32 R16, RZ, RZ, R0 ;  /* 0x000000ffff107224 */ /* 0x000fce00078e0000 */
.L_x_1:
[----:B01----:R-:W-:Y:S05]  /*0300*/  BSYNC.RECONVERGENT B0 ;  /* 0x0000000000007941 */ /* 0x003fea0003800200 */
.L_x_0:
[----:B------:R-:W-:Y:S01]  /*0310*/  LOP3.LUT P0, RZ, R23, UR38, RZ, 0xfc, !PT ;  /* 0x0000002617ff7c12 */ /* 0x000fe2000f80fcff */
[----:B------:R-:W-:-:S12]  /*0320*/  BSSY.RECONVERGENT B6, `(.L_x_3) ;  /* 0x0000018000067945 */ /* 0x000fd80003800200 */
[----:B------:R-:W-:Y:S05]  /*0330*/  @P0 BRA `(.L_x_4) ;  /* 0x0000000000580947 */ /* 0x000fea0003800000 */
[----:B------:R-:W0:Y:S01]  /*0340*/  LDCU.64 UR4, c[0x0][0x380] ;  /* 0x00007000ff0477ac */ /* 0x000e220008000a00 */
[----:B------:R-:W-:Y:S01]  /*0350*/  IMAD.IADD R17, R28, 0x1, R25 ;  /* 0x000000011c117824 */ /* 0x000fe200078e0219 */
[----:B------:R-:W1:Y:S08]  /*0360*/  LDC.64 R12, c[0x0][0x3a8] ;  /* 0x0000ea00ff0c7b82 */ /* 0x000e700000000a00 */
[----:B------:R-:W2:Y:S01]  /*0370*/  LDC.64 R10, c[0x0][0x3a0] ;  /* 0x0000e800ff0a7b82 */ /* 0x000ea20000000a00 */
[----:B0-----:R-:W-:-:S04]  /*0380*/  IADD3 R4, P0, PT, R17, UR4, RZ ;  /* 0x0000000411047c10 */ /* 0x001fc8000ff1e0ff */
[----:B------:R-:W-:Y:S01]  /*0390*/  LEA.HI.X.SX32 R5, R17, UR5, 0x1, P0 ;  /* 0x0000000511057c11 */ /* 0x000fe200080f0eff */
[----:B------:R-:W0:Y:S05]  /*03a0*/  LDCU.64 UR4, c[0x4][0x10] ;  /* 0x01000200ff0477ac */ /* 0x000e2a0008000a00 */
[----:B------:R-:W1:Y:S01]  /*03b0*/  LDG.E.S8 R5, desc[UR36][R4.64] ;  /* 0x0000002404057981 */ /* 0x000e62000c1e1300 */
[----:B--2---:R-:W-:-:S05]  /*03c0*/  IMAD.WIDE R10, R16, 0x4, R10 ;  /* 0x00000004100a7825 */ /* 0x004fca00078e020a */
[----:B------:R-:W2:Y:S01]  /*03d0*/  LDG.E R18, desc[UR36][R10.64] ;  /* 0x000000240a127981 */ /* 0x000ea2000c1e1900 */
[----:B-1----:R-:W-:-:S06]  /*03e0*/  IMAD.WIDE R12, R5, 0x4, R12 ;  /* 0x00000004050c7825 */ /* 0x002fcc00078e020c */
[----:B------:R-:W3:Y:S01]  /*03f0*/  LDG.E R13, desc[UR36][R12.64] ;  /* 0x000000240c0d7981 */ /* 0x000ee2000c1e1900 */
[----:B------:R-:W-:-:S06]  /*0400*/  MOV R8, 0x0 ;  /* 0x0000000000087802 */ /* 0x000fcc0000000f00 */
[----:B------:R-:W1:Y:S01]  /*0410*/  LDC.64 R8, c[0x4][R8] ;  /* 0x0100000008087b82 */ /* 0x000e620000000a00 */
[----:B0-----:R-:W-:Y:S01]  /*0420*/  MOV R4, UR4 ;  /* 0x0000000400047c02 */ /* 0x001fe20008000f00 */
[----:B------:R-:W-:Y:S02]  /*0430*/  IMAD.U32 R5, RZ, RZ, UR5 ;  /* 0x00000005ff057e24 */ /* 0x000fe4000f8e00ff */
[----:B------:R-:W-:Y:S02]  /*0440*/  IMAD.MOV.U32 R6, RZ, RZ, R22 ;  /* 0x000000ffff067224 */ /* 0x000fe400078e0016 */
[----:B------:R-:W-:Y:S02]  /*0450*/  IMAD.MOV.U32 R7, RZ, RZ, R2 ;  /* 0x000000ffff077224 */ /* 0x000fe400078e0002 */
[----:B---3--:R-:W-:-:S05]  /*0460*/  IMAD.IADD R19, R28, 0x1, -R13 ;  /* 0x000000011c137824 */ /* 0x008fca00078e0a0d */
[----:B-12---:R0:W-:Y:S02]  /*0470*/  STL.128 [R1], R16 ;  /* 0x0000001001007387 */ /* 0x0061e40000100c00 */
[----:B------:R-:W-:-:S07]  /*0480*/  LEPC R20, `(.L_x_4) ;  /* 0x000000001014794e */ /* 0x000fce0000000000 */
[----:B0-----:R-:W-:Y:S05]  /*0490*/  CALL.ABS.NOINC R8 ;  /* 0x0000000008007343 */ /* 0x001fea0003c00000 */
.L_x_4:
[----:B------:R-:W-:Y:S05]  /*04a0*/  BSYNC.RECONVERGENT B6 ;  /* 0x0000000000067941 */ /* 0x000fea0003800200 */
.L_x_3:
[----:B------:R-:W-:-:S13]  /*04b0*/  ISETP.GT.AND P0, PT, R16, RZ, PT ;  /* 0x000000ff1000720c */ /* 0x000fda0003f04270 */
[----:B------:R-:W-:Y:S05]  /*04c0*/  @!P0 BRA `(.L_x_5) ;  /* 0x0000000000408947 */ /* 0x000fea0003800000 */
[----:B------:R-:W0:Y:S01]  /*04d0*/  LDCU.64 UR4, c[0x0][0x380] ;  /* 0x00007000ff0477ac */ /* 0x000e220008000a00 */
[----:B------:R-:W-:Y:S01]  /*04e0*/  IADD3 R0, PT, PT, R28, R25, RZ ;  /* 0x000000191c007210 */ /* 0x000fe20007ffe0ff */
[----:B------:R-:W1:Y:S08]  /*04f0*/  LDC.64 R4, c[0x0][0x3a0] ;  /* 0x0000e800ff047b82 */ /* 0x000e700000000a00 */
[----:B------:R-:W2:Y:S01]  /*0500*/  LDC.64 R6, c[0x0][0x3a8] ;  /* 0x0000ea00ff067b82 */ /* 0x000ea20000000a00 */
[----:B0-----:R-:W-:-:S04]  /*0510*/  IADD3 R8, P0, PT, R0, UR4, RZ ;  /* 0x0000000400087c10 */ /* 0x001fc8000ff1e0ff */
[----:B------:R-:W-:-:S06]  /*0520*/  LEA.HI.X.SX32 R9, R0, UR5, 0x1, P0 ;  /* 0x0000000500097c11 */ /* 0x000fcc00080f0eff */
[----:B------:R-:W2:Y:S01]  /*0530*/  LDG.E.S8 R9, desc[UR36][R8.64] ;  /* 0x0000002408097981 */ /* 0x000ea2000c1e1300 */
[----:B-1----:R-:W-:-:S06]  /*0540*/  IMAD.WIDE.U32 R4, R16, 0x4, R4 ;  /* 0x0000000410047825 */ /* 0x002fcc00078e0004 */
[----:B------:R-:W3:Y:S01]  /*0550*/  LDG.E R5, desc[UR36][R4.64] ;  /* 0x0000002404057981 */ /* 0x000ee2000c1e1900 */
[----:B--2---:R-:W-:-:S06]  /*0560*/  IMAD.WIDE R6, R9, 0x4, R6 ;  /* 0x0000000409067825 */ /* 0x004fcc00078e0206 */
[----:B------:R-:W3:Y:S02]  /*0570*/  LDG.E R6, desc[UR36][R6.64] ;  /* 0x0000002406067981 */ /* 0x000ee4000c1e1900 */
[----:B---3--:R-:W-:-:S05]  /*0580*/  VIADDMNMX R0, R28, -R6, R5, !PT ;  /* 0x800000061c007246 */ /* 0x008fca0007800105 */
[----:B------:R-:W-:-:S05]  /*0590*/  IMAD.IADD R25, R0, 0x1, R25 ;  /* 0x0000000100197824 */ /* 0x000fca00078e0219 */
[----:B------:R-:W-:-:S13]  /*05a0*/  ISETP.GE.AND P0, PT, R25, R27, PT ;  /* 0x0000001b1900720c */ /* 0x000fda0003f06270 */
[----:B------:R-:W-:Y:S05]  /*05b0*/  @!P0 BRA `(.L_x_6) ;  /* 0xfffffffc00048947 */ /* 0x000fea000383ffff */
[----:B------:R-:W-:Y:S05]  /*05c0*/  EXIT ;  /* 0x000000000000794d */ /* 0x000fea0003800000 */
.L_x_5:
[----:B------:R-:W0:Y:S01]  /*05d0*/  LDC.64 R8, c[0x4][0x8] ;  /* 0x01000200ff087b82 */ /* 0x000e220000000a00 */
[----:B------:R-:W-:Y:S01]  /*05e0*/  VIADD R0, R25, 0x1 ;  /* 0x0000000119007836 */ /* 0x000fe20000000000 */
[----:B------:R-:W-:Y:S01]  /*05f0*/  MOV R3, 0x0 ;  /* 0x0000000000037802 */ /* 0x000fe20000000f00 */
[----:B------:R-:W1:Y:S01]  /*0600*/  LDCU.64 UR4, c[0x4][0x18] ;  /* 0x01000300ff0477ac */ /* 0x000e620008000a00 */
[----:B------:R-:W-:Y:S02]  /*0610*/  IMAD.MOV.U32 R6, RZ, RZ, R22 ;  /* 0x000000ffff067224 */ /* 0x000fe400078e0016 */
[----:B------:R2:W-:Y:S01]  /*0620*/  STL [R1], R0 ;  /* 0x0000000001007387 */ /* 0x0005e20000100800 */
[----:B------:R-:W-:Y:S01]  /*0630*/  IMAD.MOV.U32 R7, RZ, RZ, R2 ;  /* 0x000000ffff077224 */ /* 0x000fe200078e0002 */
[----:B------:R2:W3:Y:S01]  /*0640*/  LDC.64 R10, c[0x4][R3] ;  /* 0x01000000030a7b82 */ /* 0x0004e20000000a00 */
[----:B-1----:R-:W-:Y:S01]  /*0650*/  IMAD.U32 R4, RZ, RZ, UR4 ;  /* 0x00000004ff047e24 */ /* 0x002fe2000f8e00ff */
[----:B------:R-:W-:Y:S01]  /*0660*/  MOV R5, UR5 ;  /* 0x0000000500057c02 */ /* 0x000fe20008000f00 */
[----:B0-----:R2:W-:Y:S06]  /*0670*/  STG.E desc[UR36][R8.64], R0 ;  /* 0x0000000008007986 */ /* 0x0015ec000c101924 */
[----:B------:R-:W-:-:S07]  /*0680*/  LEPC R20, `(.L_x_7) ;  /* 0x000000001014794e */ /* 0x000fce0000000000 */
[----:B--23--:R-:W-:Y:S05]  /*0690*/  CALL.ABS.NOINC R10 ;  /* 0x000000000a007343 */ /* 0x00cfea0003c00000 */
.L_x_7:
[----:B------:R-:W-:Y:S05]  /*06a0*/  EXIT ;  /* 0x000000000000794d */ /* 0x000fea0003800000 */
.L_x_8:
[----:B------:R-:W-:-:S00]  /*06b0*/  BRA `(.L_x_8) ;  /* 0xfffffffc00fc7947 */ /* 0x000fc0000383ffff */
[----:B------:R-:W-:-:S00]  /*06c0*/  NOP ;  /* 0x0000000000007918 */ /* 0x000fc00000000000 */
        /* <DEDUP_REMOVED lines=11> */
.L_x_9:


//--------------------- .nv.global.init           --------------------------
	.section	.nv.global.init,"aw",@progbits
.nv.global.init:
	.type		$str,@object
	.size		$str,($str$1 - $str)
$str:
        /*0000*/ 	.byte	0x25, 0x64, 0x20, 0x25, 0x64, 0x20, 0x25, 0x64, 0x20, 0x25, 0x64, 0x20, 0x0a, 0x00
	.type		$str$1,@object
	.size		$str$1,(.L_2 - $str$1)
$str$1:
        /*000e*/ 	.byte	0x0a, 0x46, 0x6f, 0x75, 0x6e, 0x64, 0x20, 0x61, 0x74, 0x3a, 0x20, 0x25, 0x64, 0x0a, 0x00
.L_2:


//--------------------- .nv.shared.reserved.0     --------------------------
	.section	.nv.shared.reserved.0,"aw",@nobits
	.weak		__nv_reservedSMEM_offset_0_alias
	.size		__nv_reservedSMEM_offset_0_alias, 0, 64
	.other		__nv_reservedSMEM_offset_0_alias,@"STO_CUDA_RESERVED_SHARED STV_DEFAULT"
__nv_reservedSMEM_offset_0_alias:
	.zero		0
	.zero		64


//--------------------- .nv.global                --------------------------
	.section	.nv.global,"aw",@nobits
	.align	4
.nv.global:
	.type		d_retval,@object
	.size		d_retval,(.L_0 - d_retval)
d_retval:
	.zero		4
.L_0:


//--------------------- .nv.constant0._Z11boyer_moorePciS_iPiS0_i --------------------------
	.section	.nv.constant0._Z11boyer_moorePciS_iPiS0_i,"a",@progbits
	.sectionflags	@""
	.align	4
.nv.constant0._Z11boyer_moorePciS_iPiS0_i:
	.zero		948


//--------------------- SYMBOLS --------------------------

	.type		.nv.reservedSmem.offset0,@object
	.size		.nv.reservedSmem.offset0,0x4
	.type		vprintf,@function
